	.headerflags	@"EF_CUDA_TEXMODE_UNIFIED EF_CUDA_64BIT_ADDRESS EF_CUDA_ACCELERATORS EF_CUDA_SM90 EF_CUDA_VIRTUAL_SM(EF_CUDA_SM90)"
	.elftype	@"ET_EXEC"


//--------------------- .nv.info                  --------------------------
	.section	.nv.info,"",@"SHT_CUDA_INFO"
	.align	4


	//----- nvinfo : EIATTR_REGCOUNT
	.align		4
        /*0000*/ 	.byte	0x04, 0x2f
        /*0002*/ 	.short	(.L_1 - .L_0)
	.align		4
.L_0:
        /*0004*/ 	.word	index@(triton_poi_fused__to_copy__unsafe_index_add_arange_clamp_max_pool2d_with_indices_mul_sub_9)
        /*0008*/ 	.word	0x00000028


	//----- nvinfo : EIATTR_MIN_STACK_SIZE
	.align		4
.L_1:
        /*000c*/ 	.byte	0x04, 0x12
        /*000e*/ 	.short	(.L_3 - .L_2)
	.align		4
.L_2:
        /*0010*/ 	.word	index@(triton_poi_fused__to_copy__unsafe_index_add_arange_clamp_max_pool2d_with_indices_mul_sub_9)
        /*0014*/ 	.word	0x00000000


	//----- nvinfo : EIATTR_FRAME_SIZE
	.align		4
.L_3:
        /*0018*/ 	.byte	0x04, 0x11
        /*001a*/ 	.short	(.L_5 - .L_4)
	.align		4
.L_4:
        /*001c*/ 	.word	index@(triton_poi_fused__to_copy__unsafe_index_add_arange_clamp_max_pool2d_with_indices_mul_sub_9)
        /*0020*/ 	.word	0x00000000


	//----- nvinfo : EIATTR_MIN_STACK_SIZE
	.align		4
.L_5:
        /*0024*/ 	.byte	0x04, 0x12
        /*0026*/ 	.short	(.L_7 - .L_6)
	.align		4
.L_6:
        /*0028*/ 	.word	index@(triton_poi_fused__to_copy__unsafe_index_add_arange_clamp_max_pool2d_with_indices_mul_sub_9)
        /*002c*/ 	.word	0x00000000
.L_7:


//--------------------- .nv.info.triton_poi_fused__to_copy__unsafe_index_add_arange_clamp_max_pool2d_with_indices_mul_sub_9 --------------------------
	.section	.nv.info.triton_poi_fused__to_copy__unsafe_index_add_arange_clamp_max_pool2d_with_indices_mul_sub_9,"",@"SHT_CUDA_INFO"
	.sectionflags	@""
	.align	4


	//----- nvinfo : EIATTR_CUDA_API_VERSION
	.align		4
        /*0000*/ 	.byte	0x04, 0x37
        /*0002*/ 	.short	(.L_9 - .L_8)
.L_8:
        /*0004*/ 	.word	0x0000007c


	//----- nvinfo : EIATTR_KPARAM_INFO
	.align		4
.L_9:
        /*0008*/ 	.byte	0x04, 0x17
        /*000a*/ 	.short	(.L_11 - .L_10)
.L_10:
        /*000c*/ 	.word	0x00000000
        /*0010*/ 	.short	0x0003
        /*0012*/ 	.short	0x0018
        /*0014*/ 	.byte	0x00, 0xf0, 0x11, 0x00


	//----- nvinfo : EIATTR_KPARAM_INFO
	.align		4
.L_11:
        /*0018*/ 	.byte	0x04, 0x17
        /*001a*/ 	.short	(.L_13 - .L_12)
.L_12:
        /*001c*/ 	.word	0x00000000
        /*0020*/ 	.short	0x0002
        /*0022*/ 	.short	0x0010
        /*0024*/ 	.byte	0x00, 0xf4, 0x21, 0x00


	//----- nvinfo : EIATTR_KPARAM_INFO
	.align		4
.L_13:
        /*0028*/ 	.byte	0x04, 0x17
        /*002a*/ 	.short	(.L_15 - .L_14)
.L_14:
        /*002c*/ 	.word	0x00000000
        /*0030*/ 	.short	0x0001
        /*0032*/ 	.short	0x0008
        /*0034*/ 	.byte	0x00, 0xf4, 0x21, 0x00


	//----- nvinfo : EIATTR_KPARAM_INFO
	.align		4
.L_15:
        /*0038*/ 	.byte	0x04, 0x17
        /*003a*/ 	.short	(.L_17 - .L_16)
.L_16:
        /*003c*/ 	.word	0x00000000
        /*0040*/ 	.short	0x0000
        /*0042*/ 	.short	0x0000
        /*0044*/ 	.byte	0x00, 0xf4, 0x21, 0x00


	//----- nvinfo : EIATTR_SPARSE_MMA_MASK
	.align		4
.L_17:
        /*0048*/ 	.byte	0x03, 0x50
        /*004a*/ 	.short	0x0000


	//----- nvinfo : EIATTR_MAXREG_COUNT
	.align		4
        /*004c*/ 	.byte	0x03, 0x1b
        /*004e*/ 	.short	0x00ff


	//----- nvinfo : EIATTR_EXIT_INSTR_OFFSETS
	.align		4
        /*0050*/ 	.byte	0x04, 0x1c
        /*0052*/ 	.short	(.L_19 - .L_18)


	//   ....[0]....
.L_18:
        /*0054*/ 	.word	0x00001200


	//----- nvinfo : EIATTR_REQNTID
	.align		4
.L_19:
        /*0058*/ 	.byte	0x04, 0x10
        /*005a*/ 	.short	(.L_21 - .L_20)
.L_20:
        /*005c*/ 	.word	0x00000080
        /*0060*/ 	.word	0x00000001
        /*0064*/ 	.word	0x00000001


	//----- nvinfo : EIATTR_CBANK_PARAM_SIZE
	.align		4
.L_21:
        /*0068*/ 	.byte	0x03, 0x19
        /*006a*/ 	.short	0x001c


	//----- nvinfo : EIATTR_PARAM_CBANK
	.align		4
        /*006c*/ 	.byte	0x04, 0x0a
        /*006e*/ 	.short	(.L_23 - .L_22)
	.align		4
.L_22:
        /*0070*/ 	.word	index@(.nv.constant0.triton_poi_fused__to_copy__unsafe_index_add_arange_clamp_max_pool2d_with_indices_mul_sub_9)
        /*0074*/ 	.short	0x0210
        /*0076*/ 	.short	0x001c


	//----- nvinfo : EIATTR_SW_WAR
	.align		4
.L_23:
        /*0078*/ 	.byte	0x04, 0x36
        /*007a*/ 	.short	(.L_25 - .L_24)
.L_24:
        /*007c*/ 	.word	0x00000008
.L_25:


//--------------------- .nv.callgraph             --------------------------
	.section	.nv.callgraph,"",@"SHT_CUDA_CALLGRAPH"
	.align	4
	.sectionentsize	8
	.align		4
        /*0000*/ 	.word	0x00000000
	.align		4
        /*0004*/ 	.word	0xffffffff
	.align		4
        /*0008*/ 	.word	0x00000000
	.align		4
        /*000c*/ 	.word	0xfffffffe
	.align		4
        /*0010*/ 	.word	0x00000000
	.align		4
        /*0014*/ 	.word	0xfffffffd
	.align		4
        /*0018*/ 	.word	0x00000000
	.align		4
        /*001c*/ 	.word	0xfffffffc


//--------------------- .text.triton_poi_fused__to_copy__unsafe_index_add_arange_clamp_max_pool2d_with_indices_mul_sub_9 --------------------------
	.section	.text.triton_poi_fused__to_copy__unsafe_index_add_arange_clamp_max_pool2d_with_indices_mul_sub_9,"ax",@progbits
	.align	128
        .global         triton_poi_fused__to_copy__unsafe_index_add_arange_clamp_max_pool2d_with_indices_mul_sub_9
        .type           triton_poi_fused__to_copy__unsafe_index_add_arange_clamp_max_pool2d_with_indices_mul_sub_9,@function
        .size           triton_poi_fused__to_copy__unsafe_index_add_arange_clamp_max_pool2d_with_indices_mul_sub_9,(.L_x_1 - triton_poi_fused__to_copy__unsafe_index_add_arange_clamp_max_pool2d_with_indices_mul_sub_9)
        .other          triton_poi_fused__to_copy__unsafe_index_add_arange_clamp_max_pool2d_with_indices_mul_sub_9,@"STO_CUDA_ENTRY STV_DEFAULT"
triton_poi_fused__to_copy__unsafe_index_add_arange_clamp_max_pool2d_with_indices_mul_sub_9:
.text.triton_poi_fused__to_copy__unsafe_index_add_arange_clamp_max_pool2d_with_indices_mul_sub_9:
[----:B------:R-:W-:Y:S01]  /*0000*/  LDC R1, c[0x0][0x28] ;  /* 0x00000a00ff017b82 */ /* 0x000fe20000000800 */
[----:B------:R-:W1:Y:S07]  /*0010*/  S2R R0, SR_TID.X ;  /* 0x0000000000007919 */ /* 0x000e6e0000002100 */
[----:B------:R-:W2:Y:S01]  /*0020*/  LDC.64 R18, c[0x0][0x220] ;  /* 0x00008800ff127b82 */ /* 0x000ea20000000a00 */
[----:B------:R-:W-:Y:S01]  /*0030*/  ULDC.64 UR4, c[0x0][0x208] ;  /* 0x0000820000047ab9 */ /* 0x000fe20000000a00 */
[----:B------:R-:W3:Y:S01]  /*0040*/  S2R R5, SR_CTAID.X ;  /* 0x0000000000057919 */ /* 0x000ee20000002500 */
[----:B-1----:R-:W-:Y:S01]  /*0050*/  IMAD.SHL.U32 R0, R0, 0x2, RZ ;  /* 0x0000000200007824 */ /* 0x002fe200078e00ff */
[----:B---3--:R-:W-:-:S04]  /*0060*/  SHF.R.S32.HI R3, RZ, 0x17, R5 ;  /* 0x00000017ff037819 */ /* 0x008fc80000011405 */
[----:B------:R-:W-:Y:S02]  /*0070*/  LOP3.LUT R0, R0, 0xfe, RZ, 0xc0, !PT ;  /* 0x000000fe00007812 */ /* 0x000fe400078ec0ff */
[----:B------:R-:W-:Y:S02]  /*0080*/  SGXT R3, R3, 0x1 ;  /* 0x000000010303781a */ /* 0x000fe40000000200 */
[----:B------:R-:W-:Y:S01]  /*0090*/  SHF.R.S32.HI R17, RZ, 0x17, R5 ;  /* 0x00000017ff117819 */ /* 0x000fe20000011405 */
[----:B------:R-:W-:-:S03]  /*00a0*/  IMAD R0, R5, 0x100, R0 ;  /* 0x0000010005007824 */ /* 0x000fc600078e0200 */
[----:B------:R-:W-:Y:S01]  /*00b0*/  SGXT R17, R17, 0x1 ;  /* 0x000000011111781a */ /* 0x000fe20000000200 */
[----:B------:R-:W-:Y:S01]  /*00c0*/  IMAD.HI R12, R0, 0x2aaaaaab, RZ ;  /* 0x2aaaaaab000c7827 */ /* 0x000fe200078e02ff */
[C---:B------:R-:W-:Y:S02]  /*00d0*/  LEA.HI R4, R3.reuse, R0, RZ, 0x5 ;  /* 0x0000000003047211 */ /* 0x040fe400078f28ff */
[----:B------:R-:W-:Y:S02]  /*00e0*/  IADD3 R2, R0, 0x1, RZ ;  /* 0x0000000100027810 */ /* 0x000fe40007ffe0ff */
[----:B------:R-:W-:Y:S02]  /*00f0*/  LOP3.LUT R7, R4, 0xffffffe0, RZ, 0xc0, !PT ;  /* 0xffffffe004077812 */ /* 0x000fe400078ec0ff */
[----:B------:R-:W-:Y:S02]  /*0100*/  LEA.HI R6, R3, R2, RZ, 0x5 ;  /* 0x0000000203067211 */ /* 0x000fe400078f28ff */
[----:B------:R-:W-:Y:S01]  /*0110*/  SHF.R.S32.HI R4, RZ, 0x5, R4 ;  /* 0x00000005ff047819 */ /* 0x000fe20000011404 */
[----:B------:R-:W-:Y:S01]  /*0120*/  IMAD.IADD R8, R0, 0x1, -R7 ;  /* 0x0000000100087824 */ /* 0x000fe200078e0a07 */
[----:B------:R-:W-:-:S02]  /*0130*/  LOP3.LUT R7, R6, 0xffffffe0, RZ, 0xc0, !PT ;  /* 0xffffffe006077812 */ /* 0x000fc400078ec0ff */
[----:B------:R-:W-:Y:S02]  /*0140*/  SHF.R.U32.HI R13, RZ, 0x1f, R12 ;  /* 0x0000001fff0d7819 */ /* 0x000fe4000001160c */
[----:B------:R-:W-:Y:S01]  /*0150*/  I2FP.F32.S32 R8, R8 ;  /* 0x0000000800087245 */ /* 0x000fe20000201400 */
[----:B------:R-:W-:Y:S01]  /*0160*/  IMAD.IADD R7, R2, 0x1, -R7 ;  /* 0x0000000102077824 */ /* 0x000fe200078e0a07 */
[----:B------:R-:W-:Y:S02]  /*0170*/  LEA.HI R2, R4, R4, RZ, 0x5 ;  /* 0x0000000404027211 */ /* 0x000fe400078f28ff */
[----:B------:R-:W-:Y:S01]  /*0180*/  LEA.HI R35, R17, R0, RZ, 0xa ;  /* 0x0000000011237211 */ /* 0x000fe200078f50ff */
[----:B------:R-:W-:Y:S01]  /*0190*/  FADD R8, R8, 0.5 ;  /* 0x3f00000008087421 */ /* 0x000fe20000000000 */
[----:B------:R-:W-:Y:S02]  /*01a0*/  I2FP.F32.S32 R7, R7 ;  /* 0x0000000700077245 */ /* 0x000fe40000201400 */
[----:B------:R-:W-:Y:S01]  /*01b0*/  LOP3.LUT R9, R2, 0xffffffe0, RZ, 0xc0, !PT ;  /* 0xffffffe002097812 */ /* 0x000fe200078ec0ff */
[----:B------:R-:W-:Y:S01]  /*01c0*/  FADD R8, R8, -0.5 ;  /* 0xbf00000008087421 */ /* 0x000fe20000000000 */
[----:B------:R-:W-:Y:S01]  /*01d0*/  SHF.R.S32.HI R35, RZ, 0xa, R35 ;  /* 0x0000000aff237819 */ /* 0x000fe20000011423 */
[----:B------:R-:W-:Y:S01]  /*01e0*/  FADD R7, R7, 0.5 ;  /* 0x3f00000007077421 */ /* 0x000fe20000000000 */
[----:B------:R-:W-:-:S02]  /*01f0*/  IADD3 R9, R4, -R9, RZ ;  /* 0x8000000904097210 */ /* 0x000fc40007ffe0ff */
[----:B------:R-:W-:Y:S01]  /*0200*/  FMNMX R2, RZ, R8, !PT ;  /* 0x00000008ff027209 */ /* 0x000fe20007800000 */
[----:B------:R-:W-:Y:S01]  /*0210*/  FADD R7, R7, -0.5 ;  /* 0xbf00000007077421 */ /* 0x000fe20000000000 */
[----:B------:R-:W-:Y:S02]  /*0220*/  LEA.HI R4, R3, R0, RZ, 0xa ;  /* 0x0000000003047211 */ /* 0x000fe400078f50ff */
[----:B------:R-:W-:Y:S01]  /*0230*/  I2FP.F32.S32 R6, R9 ;  /* 0x0000000900067245 */ /* 0x000fe20000201400 */
[----:B------:R-:W1:Y:S01]  /*0240*/  F2I.TRUNC.NTZ R10, R2 ;  /* 0x00000002000a7305 */ /* 0x000e62000020f100 */
[----:B------:R-:W-:Y:S01]  /*0250*/  FMNMX R3, RZ, R7, !PT ;  /* 0x00000007ff037209 */ /* 0x000fe20007800000 */
[----:B------:R-:W-:-:S04]  /*0260*/  IMAD.HI R9, R0, 0x2aaaaaab, RZ ;  /* 0x2aaaaaab00097827 */ /* 0x000fc800078e02ff */
[----:B------:R-:W-:Y:S01]  /*0270*/  FADD R7, R6, 0.5 ;  /* 0x3f00000006077421 */ /* 0x000fe20000000000 */
[----:B------:R-:W-:Y:S02]  /*0280*/  SHF.R.S32.HI R6, RZ, 0xa, R4 ;  /* 0x0000000aff067819 */ /* 0x000fe40000011404 */
[----:B------:R-:W-:Y:S01]  /*0290*/  SHF.R.U32.HI R4, RZ, 0x1f, R9 ;  /* 0x0000001fff047819 */ /* 0x000fe20000011609 */
[----:B------:R-:W3:Y:S01]  /*02a0*/  F2I.TRUNC.NTZ R8, R3 ;  /* 0x0000000300087305 */ /* 0x000ee2000020f100 */
[----:B------:R-:W-:Y:S01]  /*02b0*/  FADD R11, R7, -0.5 ;  /* 0xbf000000070b7421 */ /* 0x000fe20000000000 */
[----:B------:R-:W-:Y:S01]  /*02c0*/  IMAD.HI R7, R6, 0x55555556, RZ ;  /* 0x5555555606077827 */ /* 0x000fe200078e02ff */
[----:B------:R-:W-:Y:S02]  /*02d0*/  LEA.HI R9, R9, R4, RZ, 0x17 ;  /* 0x0000000409097211 */ /* 0x000fe400078fb8ff */
[----:B------:R-:W-:Y:S01]  /*02e0*/  LEA.HI R4, R12, R13, RZ, 0x17 ;  /* 0x0000000d0c047211 */ /* 0x000fe200078fb8ff */
[----:B------:R-:W-:Y:S01]  /*02f0*/  IMAD.HI R14, R6, 0x55555556, RZ ;  /* 0x55555556060e7827 */ /* 0x000fe200078e02ff */
[----:B------:R-:W-:-:S02]  /*0300*/  FMNMX R11, RZ, R11, !PT ;  /* 0x0000000bff0b7209 */ /* 0x000fc40007800000 */
[----:B-1----:R-:W-:Y:S01]  /*0310*/  VIMNMX R12, R10, 0x1e, PT ;  /* 0x0000001e0a0c7848 */ /* 0x002fe20003fe0100 */
[----:B------:R-:W-:Y:S01]  /*0320*/  IMAD R9, R9, 0x3000, RZ ;  /* 0x0000300009097824 */ /* 0x000fe200078e02ff */
[----:B------:R-:W-:Y:S01]  /*0330*/  LEA.HI R13, R7, R7, RZ, 0x1 ;  /* 0x00000007070d7211 */ /* 0x000fe200078f08ff */
[----:B------:R-:W1:Y:S02]  /*0340*/  F2I.TRUNC.NTZ R5, R11 ;  /* 0x0000000b00057305 */ /* 0x000e64000020f100 */
[----:B------:R-:W-:Y:S01]  /*0350*/  VIADD R23, R12, 0x1 ;  /* 0x000000010c177836 */ /* 0x000fe20000000000 */
[----:B---3--:R-:W-:Y:S01]  /*0360*/  VIMNMX R7, R8, 0x1e, PT ;  /* 0x0000001e08077848 */ /* 0x008fe20003fe0100 */
[----:B------:R-:W-:Y:S02]  /*0370*/  IMAD R13, R13, -0x3, R6 ;  /* 0xfffffffd0d0d7824 */ /* 0x000fe400078e0206 */
[----:B--2---:R-:W-:-:S03]  /*0380*/  IMAD.WIDE R22, R23, 0x18, R18 ;  /* 0x0000001817167825 */ /* 0x004fc600078e0212 */
[----:B------:R-:W-:Y:S01]  /*0390*/  IADD3 R15, R13, 0x3, RZ ;  /* 0x000000030d0f7810 */ /* 0x000fe20007ffe0ff */
[----:B------:R-:W-:Y:S02]  /*03a0*/  VIADD R7, R7, 0x1 ;  /* 0x0000000107077836 */ /* 0x000fe40000000000 */
[----:B------:R-:W-:-:S04]  /*03b0*/  IMAD.HI R12, R0, 0x2aaaaaab, RZ ;  /* 0x2aaaaaab000c7827 */ /* 0x000fc800078e02ff */
[----:B------:R-:W-:Y:S01]  /*03c0*/  IMAD.WIDE R16, R7, 0x18, R18 ;  /* 0x0000001807107825 */ /* 0x000fe200078e0212 */
[----:B------:R-:W-:-:S03]  /*03d0*/  SHF.R.U32.HI R21, RZ, 0x1f, R12 ;  /* 0x0000001fff157819 */ /* 0x000fc6000001160c */
[----:B------:R-:W-:Y:S01]  /*03e0*/  IMAD.WIDE.U32 R6, R15, 0x4, R22 ;  /* 0x000000040f067825 */ /* 0x000fe200078e0016 */
[----:B------:R-:W-:Y:S02]  /*03f0*/  LEA.HI R21, R12, R21, RZ, 0x17 ;  /* 0x000000150c157211 */ /* 0x000fe400078fb8ff */
[----:B------:R-:W-:Y:S01]  /*0400*/  LEA.HI R12, R14, R14, RZ, 0x1 ;  /* 0x0000000e0e0c7211 */ /* 0x000fe200078f08ff */
[----:B-1----:R-:W-:Y:S02]  /*0410*/  IMAD R11, R5, 0x180, RZ ;  /* 0x00000180050b7824 */ /* 0x002fe400078e02ff */
[----:B------:R-:W-:-:S04]  /*0420*/  IMAD.WIDE R24, R13, 0x4, R16 ;  /* 0x000000040d187825 */ /* 0x000fc800078e0210 */
[----:B------:R-:W-:-:S04]  /*0430*/  IMAD.WIDE R32, R11, 0x4, R6 ;  /* 0x000000040b207825 */ /* 0x000fc800078e0206 */
[----:B------:R-:W-:-:S04]  /*0440*/  IMAD.WIDE R24, R11, 0x4, R24 ;  /* 0x000000040b187825 */ /* 0x000fc800078e0218 */
[----:B------:R-:W-:-:S04]  /*0450*/  IMAD.WIDE.U32 R14, R15, 0x4, R16 ;  /* 0x000000040f0e7825 */ /* 0x000fc800078e0010 */
[----:B------:R-:W-:-:S04]  /*0460*/  IMAD.WIDE R32, R9, 0x4, R32 ;  /* 0x0000000409207825 */ /* 0x000fc800078e0220 */
[----:B------:R-:W-:Y:S02]  /*0470*/  IMAD.WIDE R24, R9, 0x4, R24 ;  /* 0x0000000409187825 */ /* 0x000fe400078e0218 */
[----:B------:R-:W2:Y:S02]  /*0480*/  LDG.E.EL R32, desc[UR4][R32.64] ;  /* 0x0000000420207981 */ /* 0x000ea4000c2e1900 */
[----:B------:R-:W-:-:S04]  /*0490*/  IMAD.WIDE R26, R13, 0x4, R22 ;  /* 0x000000040d1a7825 */ /* 0x000fc800078e0216 */
[----:B------:R-:W-:Y:S02]  /*04a0*/  IMAD R20, R21, 0x3000, RZ ;  /* 0x0000300015147824 */ /* 0x000fe400078e02ff */
[----:B------:R-:W-:Y:S02]  /*04b0*/  IMAD R21, R5, 0x180, RZ ;  /* 0x0000018005157824 */ /* 0x000fe400078e02ff */
[----:B------:R-:W-:Y:S01]  /*04c0*/  IMAD.WIDE R28, R11, 0x4, R14 ;  /* 0x000000040b1c7825 */ /* 0x000fe200078e020e */
[----:B------:R1:W3:Y:S01]  /*04d0*/  LDG.E.EL R33, desc[UR4][R24.64] ;  /* 0x0000000418217981 */ /* 0x0002e2000c2e1900 */
[----:B------:R-:W-:Y:S02]  /*04e0*/  VIMNMX R37, R5, 0x1e, PT ;  /* 0x0000001e05257848 */ /* 0x000fe40003fe0100 */
[----:B------:R-:W-:Y:S02]  /*04f0*/  IMAD.IADD R20, R21, 0x1, R20 ;  /* 0x0000000115147824 */ /* 0x000fe400078e0214 */
[----:B------:R-:W-:Y:S01]  /*0500*/  IMAD.WIDE R26, R11, 0x4, R26 ;  /* 0x000000040b1a7825 */ /* 0x000fe200078e021a */
[----:B------:R-:W-:-:S03]  /*0510*/  IADD3 R37, R37, 0x1, RZ ;  /* 0x0000000125257810 */ /* 0x000fc60007ffe0ff */
[--C-:B------:R-:W-:Y:S02]  /*0520*/  IMAD R21, R10, 0x6, R13.reuse ;  /* 0x000000060a157824 */ /* 0x100fe400078e020d */
[----:B-1----:R-:W-:Y:S02]  /*0530*/  VIADD R25, R13, 0xc0 ;  /* 0x000000c00d197836 */ /* 0x002fe40000000000 */
[----:B------:R-:W-:Y:S02]  /*0540*/  IMAD R5, R8, 0x6, R13 ;  /* 0x0000000608057824 */ /* 0x000fe400078e020d */
[----:B------:R-:W-:-:S04]  /*0550*/  IMAD.WIDE R28, R9, 0x4, R28 ;  /* 0x00000004091c7825 */ /* 0x000fc800078e021c */
[----:B------:R-:W-:Y:S01]  /*0560*/  VIADD R13, R13, 0xc3 ;  /* 0x000000c30d0d7836 */ /* 0x000fe20000000000 */
[----:B------:R1:W3:Y:S01]  /*0570*/  LDG.E.EL R34, desc[UR4][R28.64] ;  /* 0x000000041c227981 */ /* 0x0002e2000c2e1900 */
[----:B------:R-:W-:-:S04]  /*0580*/  IMAD.WIDE.U32 R30, R25, 0x4, R22 ;  /* 0x00000004191e7825 */ /* 0x000fc800078e0016 */
[----:B------:R-:W-:-:S04]  /*0590*/  IMAD.WIDE R26, R9, 0x4, R26 ;  /* 0x00000004091a7825 */ /* 0x000fc800078e021a */
[----:B------:R-:W-:Y:S02]  /*05a0*/  IMAD.WIDE.U32 R22, R13, 0x4, R22 ;  /* 0x000000040d167825 */ /* 0x000fe400078e0016 */
[----:B------:R4:W2:Y:S02]  /*05b0*/  LDG.E.EL R27, desc[UR4][R26.64] ;  /* 0x000000041a1b7981 */ /* 0x0008a4000c2e1900 */
[----:B------:R-:W-:-:S04]  /*05c0*/  IMAD.WIDE R6, R37, 0x600, R6 ;  /* 0x0000060025067825 */ /* 0x000fc800078e0206 */
[----:B-1----:R-:W-:-:S04]  /*05d0*/  IMAD.WIDE R28, R11, 0x4, R30 ;  /* 0x000000040b1c7825 */ /* 0x002fc800078e021e */
[----:B------:R-:W-:-:S04]  /*05e0*/  IMAD.WIDE.U32 R24, R25, 0x4, R16 ;  /* 0x0000000419187825 */ /* 0x000fc800078e0010 */
[----:B------:R-:W-:Y:S02]  /*05f0*/  IMAD R35, R12, -0x3, R35 ;  /* 0xfffffffd0c237824 */ /* 0x000fe400078e0223 */
[----:B------:R-:W-:Y:S02]  /*0600*/  IMAD R4, R4, 0x3000, RZ ;  /* 0x0000300004047824 */ /* 0x000fe400078e02ff */
[----:B------:R-:W-:-:S04]  /*0610*/  IMAD.WIDE.U32 R16, R13, 0x4, R16 ;  /* 0x000000040d107825 */ /* 0x000fc800078e0010 */
[----:B------:R-:W-:-:S04]  /*0620*/  IMAD.WIDE R30, R37, 0x600, R30 ;  /* 0x00000600251e7825 */ /* 0x000fc800078e021e */
[----:B------:R-:W-:-:S04]  /*0630*/  IMAD.WIDE R12, R11, 0x4, R22 ;  /* 0x000000040b0c7825 */ /* 0x000fc800078e0216 */
[----:B------:R-:W-:-:S04]  /*0640*/  IMAD.WIDE R6, R4, 0x4, R6 ;  /* 0x0000000404067825 */ /* 0x000fc800078e0206 */
[----:B------:R-:W-:Y:S02]  /*0650*/  IMAD.WIDE R30, R4, 0x4, R30 ;  /* 0x00000004041e7825 */ /* 0x000fe400078e021e */
[----:B------:R-:W5:Y:S02]  /*0660*/  LDG.E.EL R6, desc[UR4][R6.64] ;  /* 0x0000000406067981 */ /* 0x000f64000c2e1900 */
[----:B------:R-:W-:-:S04]  /*0670*/  IMAD.WIDE R12, R9, 0x4, R12 ;  /* 0x00000004090c7825 */ /* 0x000fc800078e020c */
[----:B------:R-:W-:Y:S01]  /*0680*/  IMAD.WIDE R28, R9, 0x4, R28 ;  /* 0x00000004091c7825 */ /* 0x000fe200078e021c */
[----:B------:R1:W5:Y:S03]  /*0690*/  LDG.E.EL R8, desc[UR4][R12.64] ;  /* 0x000000040c087981 */ /* 0x000366000c2e1900 */
[C---:B------:R-:W-:Y:S01]  /*06a0*/  IMAD.WIDE R14, R37.reuse, 0x600, R14 ;  /* 0x00000600250e7825 */ /* 0x040fe200078e020e */
[----:B------:R1:W5:Y:S01]  /*06b0*/  LDG.E.EL R7, desc[UR4][R30.64] ;  /* 0x000000041e077981 */ /* 0x000362000c2e1900 */
[----:B----4-:R-:W-:Y:S02]  /*06c0*/  IADD3 R26, R11, R9, RZ ;  /* 0x000000090b1a7210 */ /* 0x010fe40007ffe0ff */
[----:B------:R-:W-:Y:S01]  /*06d0*/  IMAD.WIDE R22, R37, 0x600, R22 ;  /* 0x0000060025167825 */ /* 0x000fe200078e0216 */
[----:B------:R4:W5:Y:S03]  /*06e0*/  LDG.E.EL R29, desc[UR4][R28.64] ;  /* 0x000000041c1d7981 */ /* 0x000966000c2e1900 */
[----:B01----:R-:W-:-:S04]  /*06f0*/  IMAD.WIDE R12, R11, 0x4, R16 ;  /* 0x000000040b0c7825 */ /* 0x003fc800078e0210 */
[----:B------:R-:W-:-:S04]  /*0700*/  IMAD.WIDE R30, R11, 0x4, R24 ;  /* 0x000000040b1e7825 */ /* 0x000fc800078e0218 */
[----:B------:R-:W-:Y:S02]  /*0710*/  VIADD R11, R21, 0x3 ;  /* 0x00000003150b7836 */ /* 0x000fe40000000000 */
[----:B------:R-:W-:Y:S01]  /*0720*/  IMAD.WIDE R14, R4, 0x4, R14 ;  /* 0x00000004040e7825 */ /* 0x000fe200078e020e */
[----:B----4-:R-:W-:-:S03]  /*0730*/  IADD3 R28, R21, R26, RZ ;  /* 0x0000001a151c7210 */ /* 0x010fc60007ffe0ff */
[----:B------:R-:W-:-:S04]  /*0740*/  IMAD.WIDE R30, R9, 0x4, R30 ;  /* 0x00000004091e7825 */ /* 0x000fc800078e021e */
[----:B------:R-:W-:Y:S02]  /*0750*/  IMAD.IADD R36, R20, 0x1, R11 ;  /* 0x0000000114247824 */ /* 0x000fe400078e020b */
[----:B------:R-:W-:Y:S01]  /*0760*/  IMAD.WIDE R22, R4, 0x4, R22 ;  /* 0x0000000404167825 */ /* 0x000fe200078e0216 */
[----:B------:R-:W4:Y:S03]  /*0770*/  LDG.E.EL R31, desc[UR4][R30.64] ;  /* 0x000000041e1f7981 */ /* 0x000f26000c2e1900 */
[----:B------:R-:W-:Y:S01]  /*0780*/  IMAD.WIDE R12, R9, 0x4, R12 ;  /* 0x00000004090c7825 */ /* 0x000fe200078e020c */
[----:B------:R0:W4:Y:S04]  /*0790*/  LDG.E.EL R10, desc[UR4][R22.64] ;  /* 0x00000004160a7981 */ /* 0x000128000c2e1900 */
[----:B------:R1:W4:Y:S01]  /*07a0*/  LDG.E.EL R9, desc[UR4][R14.64] ;  /* 0x000000040e097981 */ /* 0x000322000c2e1900 */
[----:B------:R-:W-:-:S03]  /*07b0*/  IADD3 R26, R5, R26, RZ ;  /* 0x0000001a051a7210 */ /* 0x000fc60007ffe0ff */
[----:B------:R-:W4:Y:S01]  /*07c0*/  LDG.E.EL R12, desc[UR4][R12.64] ;  /* 0x000000040c0c7981 */ /* 0x000f22000c2e1900 */
[----:B0-----:R-:W-:-:S04]  /*07d0*/  IMAD.WIDE R22, R28, 0x4, R18 ;  /* 0x000000041c167825 */ /* 0x001fc800078e0212 */
[--C-:B-1----:R-:W-:Y:S01]  /*07e0*/  IMAD.WIDE R14, R36, 0x4, R18.reuse ;  /* 0x00000004240e7825 */ /* 0x102fe200078e0212 */
[----:B------:R0:W4:Y:S04]  /*07f0*/  LDG.E.EL R30, desc[UR4][R22.64] ;  /* 0x00000004161e7981 */ /* 0x000128000c2e1900 */
[----:B------:R1:W4:Y:S01]  /*0800*/  LDG.E.EL R13, desc[UR4][R14.64] ;  /* 0x000000040e0d7981 */ /* 0x000322000c2e1900 */
[----:B0-----:R-:W-:-:S04]  /*0810*/  IMAD.WIDE R22, R26, 0x4, R18 ;  /* 0x000000041a167825 */ /* 0x001fc800078e0212 */
[----:B-1----:R-:W-:Y:S01]  /*0820*/  VIADD R14, R5, 0x3 ;  /* 0x00000003050e7836 */ /* 0x002fe20000000000 */
[----:B------:R0:W4:Y:S04]  /*0830*/  LDG.E.EL R28, desc[UR4][R22.64] ;  /* 0x00000004161c7981 */ /* 0x000128000c2e1900 */
[----:B------:R-:W-:-:S05]  /*0840*/  IADD3 R26, R14, R20, RZ ;  /* 0x000000140e1a7210 */ /* 0x000fca0007ffe0ff */
[----:B0-----:R-:W-:-:S05]  /*0850*/  IMAD.WIDE R22, R26, 0x4, R18 ;  /* 0x000000041a167825 */ /* 0x001fca00078e0212 */
[----:B------:R0:W4:Y:S02]  /*0860*/  LDG.E.EL R15, desc[UR4][R22.64] ;  /* 0x00000004160f7981 */ /* 0x000124000c2e1900 */
[----:B0-----:R-:W0:Y:S02]  /*0870*/  F2I.TRUNC.NTZ R22, R2 ;  /* 0x0000000200167305 */ /* 0x001e24000020f100 */
[----:B0-----:R-:W-:Y:S01]  /*0880*/  VIMNMX R26, R22, 0x1e, PT ;  /* 0x0000001e161a7848 */ /* 0x001fe20003fe0100 */
[----:B------:R-:W-:-:S04]  /*0890*/  IMAD.WIDE R24, R37, 0x600, R24 ;  /* 0x0000060025187825 */ /* 0x000fc800078e0218 */
[----:B------:R-:W-:-:S04]  /*08a0*/  IMAD.WIDE R16, R37, 0x600, R16 ;  /* 0x0000060025107825 */ /* 0x000fc800078e0210 */
[----:B------:R-:W-:Y:S01]  /*08b0*/  IMAD.WIDE R16, R4, 0x4, R16 ;  /* 0x0000000404107825 */ /* 0x000fe200078e0210 */
[C---:B---3--:R-:W-:Y:S02]  /*08c0*/  FSETP.GT.AND P1, PT, R34.reuse, R33, PT ;  /* 0x000000212200720b */ /* 0x048fe40003f24000 */
[----:B------:R-:W-:Y:S02]  /*08d0*/  FSETP.NAN.AND P2, PT, R34, R34, PT ;  /* 0x000000222200720b */ /* 0x000fe40003f48000 */
[----:B--2---:R-:W-:-:S09]  /*08e0*/  FSETP.GT.AND P0, PT, R32, R27, PT ;  /* 0x0000001b2000720b */ /* 0x004fd20003f04000 */
[----:B------:R-:W-:Y:S02]  /*08f0*/  @!P1 SEL R34, R34, R33, P2 ;  /* 0x0000002122229207 */ /* 0x000fe40001000000 */
[----:B------:R-:W-:Y:S01]  /*0900*/  FSETP.NAN.AND P1, PT, R32, R32, PT ;  /* 0x000000202000720b */ /* 0x000fe20003f28000 */
[----:B------:R-:W-:-:S03]  /*0910*/  VIADD R33, R26, 0x1 ;  /* 0x000000011a217836 */ /* 0x000fc60000000000 */
[----:B------:R-:W-:Y:S01]  /*0920*/  @!P0 SEL R32, R32, R27, P1 ;  /* 0x0000001b20208207 */ /* 0x000fe20000800000 */
[----:B------:R-:W-:-:S04]  /*0930*/  IMAD.WIDE R26, R33, 0x18, R18 ;  /* 0x00000018211a7825 */ /* 0x000fc800078e0212 */
[----:B------:R-:W-:-:S04]  /*0940*/  IMAD.WIDE R26, R35, 0x4, R26 ;  /* 0x00000004231a7825 */ /* 0x000fc800078e021a */
[----:B------:R-:W-:Y:S01]  /*0950*/  IMAD.WIDE R26, R37, 0x600, R26 ;  /* 0x00000600251a7825 */ /* 0x000fe200078e021a */
[-C--:B-----5:R-:W-:Y:S02]  /*0960*/  FSETP.NAN.AND P0, PT, R29, R29.reuse, PT ;  /* 0x0000001d1d00720b */ /* 0x0a0fe40003f08000 */
[----:B------:R-:W-:Y:S01]  /*0970*/  FSETP.GEU.AND P2, PT, R32, R29, PT ;  /* 0x0000001d2000720b */ /* 0x000fe20003f4e000 */
[----:B------:R-:W-:-:S05]  /*0980*/  IMAD.WIDE R26, R4, 0x4, R26 ;  /* 0x00000004041a7825 */ /* 0x000fca00078e021a */
[----:B------:R0:W2:Y:S05]  /*0990*/  LDG.E.EL R23, desc[UR4][R26.64] ;  /* 0x000000041a177981 */ /* 0x0000aa000c2e1900 */
[----:B------:R-:W-:Y:S02]  /*09a0*/  @!P0 SEL R29, R29, R32, !P2 ;  /* 0x000000201d1d8207 */ /* 0x000fe40005000000 */
[----:B------:R-:W-:Y:S02]  /*09b0*/  FSETP.NAN.AND P2, PT, R8, R8, PT ;  /* 0x000000080800720b */ /* 0x000fe40003f48000 */
[-C--:B----4-:R-:W-:Y:S02]  /*09c0*/  FSETP.NAN.AND P1, PT, R31, R31.reuse, PT ;  /* 0x0000001f1f00720b */ /* 0x090fe40003f28000 */
[----:B------:R-:W-:-:S02]  /*09d0*/  FSETP.GEU.AND P3, PT, R34, R31, PT ;  /* 0x0000001f2200720b */ /* 0x000fc40003f6e000 */
[----:B------:R-:W-:-:S09]  /*09e0*/  FSETP.NAN.AND P0, PT, R12, R12, PT ;  /* 0x0000000c0c00720b */ /* 0x000fd20003f08000 */
[----:B------:R-:W-:Y:S02]  /*09f0*/  @!P1 SEL R31, R31, R34, !P3 ;  /* 0x000000221f1f9207 */ /* 0x000fe40005800000 */
[----:B------:R-:W-:Y:S02]  /*0a00*/  FSETP.GEU.AND P3, PT, R29, R8, PT ;  /* 0x000000081d00720b */ /* 0x000fe40003f6e000 */
[----:B------:R-:W-:Y:S02]  /*0a10*/  FSETP.GEU.AND P4, PT, R31, R12, PT ;  /* 0x0000000c1f00720b */ /* 0x000fe40003f8e000 */
[----:B------:R-:W-:Y:S02]  /*0a20*/  FSETP.GT.AND P1, PT, R13, R30, PT ;  /* 0x0000001e0d00720b */ /* 0x000fe40003f24000 */
[----:B------:R-:W-:Y:S01]  /*0a30*/  @!P2 SEL R8, R8, R29, !P3 ;  /* 0x0000001d0808a207 */ /* 0x000fe20005800000 */
[----:B0-----:R-:W0:Y:S01]  /*0a40*/  F2I.TRUNC.NTZ R26, R3 ;  /* 0x00000003001a7305 */ /* 0x001e22000020f100 */
[----:B------:R-:W-:-:S02]  /*0a50*/  IADD3 R27, R21, 0xc0, RZ ;  /* 0x000000c0151b7810 */ /* 0x000fc40007ffe0ff */
[----:B------:R-:W-:Y:S02]  /*0a60*/  @!P0 SEL R12, R12, R31, !P4 ;  /* 0x0000001f0c0c8207 */ /* 0x000fe40006000000 */
[C---:B------:R-:W-:Y:S02]  /*0a70*/  FSETP.NAN.AND P0, PT, R13.reuse, R13, PT ;  /* 0x0000000d0d00720b */ /* 0x040fe40003f08000 */
[----:B------:R-:W-:Y:S01]  /*0a80*/  IADD3 R31, R20, R27, RZ ;  /* 0x0000001b141f7210 */ /* 0x000fe20007ffe0ff */
[----:B------:R-:W-:Y:S02]  /*0a90*/  IMAD.WIDE R32, R4, 0x4, R24 ;  /* 0x0000000404207825 */ /* 0x000fe400078e0218 */
[----:B------:R-:W-:Y:S01]  /*0aa0*/  @!P1 SEL R13, R13, R30, P0 ;  /* 0x0000001e0d0d9207 */ /* 0x000fe20000000000 */
[----:B------:R-:W3:Y:S01]  /*0ab0*/  LDG.E.EL R25, desc[UR4][R16.64] ;  /* 0x0000000410197981 */ /* 0x000ee2000c2e1900 */
[----:B------:R-:W-:-:S03]  /*0ac0*/  IMAD.WIDE R30, R31, 0x4, R18 ;  /* 0x000000041f1e7825 */ /* 0x000fc600078e0212 */
[----:B------:R1:W4:Y:S01]  /*0ad0*/  LDG.E.EL R24, desc[UR4][R32.64] ;  /* 0x0000000420187981 */ /* 0x000322000c2e1900 */
[----:B------:R-:W-:Y:S01]  /*0ae0*/  FSETP.GT.AND P2, PT, R15, R28, PT ;  /* 0x0000001c0f00720b */ /* 0x000fe20003f44000 */
[----:B------:R-:W-:Y:S01]  /*0af0*/  VIADD R29, R5, 0xc0 ;  /* 0x000000c0051d7836 */ /* 0x000fe20000000000 */
[----:B------:R-:W-:-:S03]  /*0b00*/  FSETP.NAN.AND P0, PT, R15, R15, PT ;  /* 0x0000000f0f00720b */ /* 0x000fc60003f08000 */
[----:B-1----:R-:W-:Y:S01]  /*0b10*/  IMAD.IADD R33, R29, 0x1, R20 ;  /* 0x000000011d217824 */ /* 0x002fe200078e0214 */
[----:B0-----:R-:W-:-:S07]  /*0b20*/  VIMNMX R16, R26, 0x1e, PT ;  /* 0x0000001e1a107848 */ /* 0x001fce0003fe0100 */
[----:B------:R-:W-:Y:S02]  /*0b30*/  @!P2 SEL R15, R15, R28, P0 ;  /* 0x0000001c0f0fa207 */ /* 0x000fe40000000000 */
[----:B------:R0:W5:Y:S01]  /*0b40*/  LDG.E.EL R28, desc[UR4][R30.64] ;  /* 0x000000041e1c7981 */ /* 0x000162000c2e1900 */
[----:B------:R-:W-:Y:S01]  /*0b50*/  IMAD.WIDE R32, R33, 0x4, R18 ;  /* 0x0000000421207825 */ /* 0x000fe200078e0212 */
[----:B------:R-:W-:Y:S02]  /*0b60*/  IADD3 R16, R16, 0x1, RZ ;  /* 0x0000000110107810 */ /* 0x000fe40007ffe0ff */
[----:B0-----:R-:W-:Y:S02]  /*0b70*/  IADD3 R31, R21, 0xc3, RZ ;  /* 0x000000c3151f7810 */ /* 0x001fe40007ffe0ff */
[----:B------:R0:W3:Y:S03]  /*0b80*/  LDG.E.EL R30, desc[UR4][R32.64] ;  /* 0x00000004201e7981 */ /* 0x0000e6000c2e1900 */
[----:B------:R-:W-:-:S04]  /*0b90*/  IMAD.IADD R17, R31, 0x1, R20 ;  /* 0x000000011f117824 */ /* 0x000fc800078e0214 */
[----:B0-----:R-:W-:-:S04]  /*0ba0*/  IMAD.WIDE R32, R17, 0x4, R18 ;  /* 0x0000000411207825 */ /* 0x001fc800078e0212 */
[----:B------:R-:W-:Y:S02]  /*0bb0*/  IMAD.WIDE R16, R16, 0x18, R18 ;  /* 0x0000001810107825 */ /* 0x000fe400078e0212 */
[----:B------:R-:W4:Y:S02]  /*0bc0*/  LDG.E.EL R33, desc[UR4][R32.64] ;  /* 0x0000000420217981 */ /* 0x000f24000c2e1900 */
[----:B------:R-:W-:-:S04]  /*0bd0*/  IMAD.WIDE R16, R35, 0x4, R16 ;  /* 0x0000000423107825 */ /* 0x000fc800078e0210 */
[----:B------:R-:W-:-:S04]  /*0be0*/  IMAD.WIDE R16, R37, 0x600, R16 ;  /* 0x0000060025107825 */ /* 0x000fc800078e0210 */
[----:B------:R-:W-:-:S05]  /*0bf0*/  IMAD.WIDE R16, R4, 0x4, R16 ;  /* 0x0000000404107825 */ /* 0x000fca00078e0210 */
[----:B------:R0:W4:Y:S02]  /*0c00*/  LDG.E.EL R32, desc[UR4][R16.64] ;  /* 0x0000000410207981 */ /* 0x000124000c2e1900 */
[----:B0-----:R-:W-:-:S04]  /*0c10*/  IMAD.WIDE R16, R37, 0x600, R18 ;  /* 0x0000060025107825 */ /* 0x001fc800078e0212 */
[----:B------:R-:W-:-:S04]  /*0c20*/  IMAD.WIDE R36, R5, 0x4, R16 ;  /* 0x0000000405247825 */ /* 0x000fc800078e0210 */
[----:B------:R-:W-:-:S04]  /*0c30*/  IMAD.WIDE R36, R4, 0x4, R36 ;  /* 0x0000000404247825 */ /* 0x000fc800078e0224 */
[----:B------:R-:W-:Y:S02]  /*0c40*/  VIADD R35, R5, 0xc3 ;  /* 0x000000c305237836 */ /* 0x000fe40000000000 */
[----:B------:R0:W4:Y:S02]  /*0c50*/  LDG.E.EL R5, desc[UR4][R36.64] ;  /* 0x0000000424057981 */ /* 0x000124000c2e1900 */
[----:B0-----:R-:W-:-:S04]  /*0c60*/  IMAD.WIDE R36, R11, 0x4, R16 ;  /* 0x000000040b247825 */ /* 0x001fc800078e0210 */
[----:B------:R-:W-:-:S05]  /*0c70*/  IMAD.WIDE R36, R4, 0x4, R36 ;  /* 0x0000000404247825 */ /* 0x000fca00078e0224 */
[----:B------:R0:W4:Y:S01]  /*0c80*/  LDG.E.EL R11, desc[UR4][R36.64] ;  /* 0x00000004240b7981 */ /* 0x000122000c2e1900 */
[----:B------:R-:W-:Y:S01]  /*0c90*/  IADD3 R20, R20, R35, RZ ;  /* 0x0000002314147210 */ /* 0x000fe20007ffe0ff */
[----:B0-----:R-:W-:-:S04]  /*0ca0*/  IMAD.WIDE R36, R14, 0x4, R16 ;  /* 0x000000040e247825 */ /* 0x001fc800078e0210 */
[----:B------:R-:W-:-:S05]  /*0cb0*/  IMAD.WIDE R36, R4, 0x4, R36 ;  /* 0x0000000404247825 */ /* 0x000fca00078e0224 */
[----:B------:R0:W4:Y:S01]  /*0cc0*/  LDG.E.EL R14, desc[UR4][R36.64] ;  /* 0x00000004240e7981 */ /* 0x000122000c2e1900 */
[----:B------:R-:W-:-:S04]  /*0cd0*/  IMAD.WIDE R18, R20, 0x4, R18 ;  /* 0x0000000414127825 */ /* 0x000fc800078e0212 */
[--C-:B------:R-:W-:Y:S02]  /*0ce0*/  IMAD.WIDE R20, R21, 0x4, R16.reuse ;  /* 0x0000000415147825 */ /* 0x100fe400078e0210 */
[----:B------:R-:W4:Y:S02]  /*0cf0*/  LDG.E.EL R19, desc[UR4][R18.64] ;  /* 0x0000000412137981 */ /* 0x000f24000c2e1900 */
[----:B0-----:R-:W-:-:S04]  /*0d00*/  IMAD.WIDE R36, R27, 0x4, R16 ;  /* 0x000000041b247825 */ /* 0x001fc800078e0210 */
[----:B------:R-:W-:-:S04]  /*0d10*/  IMAD.WIDE R20, R4, 0x4, R20 ;  /* 0x0000000404147825 */ /* 0x000fc800078e0214 */
[----:B------:R-:W-:Y:S02]  /*0d20*/  IMAD.WIDE R36, R4, 0x4, R36 ;  /* 0x0000000404247825 */ /* 0x000fe400078e0224 */
[----:B------:R-:W4:Y:S04]  /*0d30*/  LDG.E.EL R20, desc[UR4][R20.64] ;  /* 0x0000000414147981 */ /* 0x000f28000c2e1900 */
[----:B------:R0:W4:Y:S02]  /*0d40*/  LDG.E.EL R34, desc[UR4][R36.64] ;  /* 0x0000000424227981 */ /* 0x000124000c2e1900 */
[----:B0-----:R-:W-:-:S04]  /*0d50*/  IMAD.WIDE R36, R29, 0x4, R16 ;  /* 0x000000041d247825 */ /* 0x001fc800078e0210 */
[----:B------:R-:W-:-:S05]  /*0d60*/  IMAD.WIDE R36, R4, 0x4, R36 ;  /* 0x0000000404247825 */ /* 0x000fca00078e0224 */
[----:B------:R0:W4:Y:S02]  /*0d70*/  LDG.E.EL R21, desc[UR4][R36.64] ;  /* 0x0000000424157981 */ /* 0x000124000c2e1900 */
[----:B0-----:R-:W-:-:S04]  /*0d80*/  IMAD.WIDE R36, R31, 0x4, R16 ;  /* 0x000000041f247825 */ /* 0x001fc800078e0210 */
[----:B------:R-:W-:-:S04]  /*0d90*/  IMAD.WIDE R16, R35, 0x4, R16 ;  /* 0x0000000423107825 */ /* 0x000fc800078e0210 */
[----:B------:R-:W-:-:S04]  /*0da0*/  IMAD.WIDE R36, R4, 0x4, R36 ;  /* 0x0000000404247825 */ /* 0x000fc800078e0224 */
[----:B------:R-:W-:Y:S01]  /*0db0*/  IMAD.WIDE R16, R4, 0x4, R16 ;  /* 0x0000000404107825 */ /* 0x000fe200078e0210 */
[----:B------:R-:W4:Y:S04]  /*0dc0*/  LDG.E.EL R27, desc[UR4][R36.64] ;  /* 0x00000004241b7981 */ /* 0x000f28000c2e1900 */
[----:B------:R0:W4:Y:S01]  /*0dd0*/  LDG.E.EL R4, desc[UR4][R16.64] ;  /* 0x0000000410047981 */ /* 0x000122000c2e1900 */
[----:B------:R-:W-:Y:S02]  /*0de0*/  FSETP.NAN.AND P0, PT, R7, R7, PT ;  /* 0x000000070700720b */ /* 0x000fe40003f08000 */
[C---:B------:R-:W-:Y:S02]  /*0df0*/  FSETP.NAN.AND P4, PT, R6.reuse, R6, PT ;  /* 0x000000060600720b */ /* 0x040fe40003f88000 */
[----:B------:R-:W-:Y:S01]  /*0e00*/  FSETP.NAN.AND P6, PT, R9, R9, PT ;  /* 0x000000090900720b */ /* 0x000fe20003fc8000 */
[----:B0-----:R-:W0:Y:S01]  /*0e10*/  LDC.64 R16, c[0x0][0x210] ;  /* 0x00008400ff107b82 */ /* 0x001e220000000a00 */
[----:B--2---:R-:W-:-:S13]  /*0e20*/  FSETP.GT.AND P3, PT, R6, R23, PT ;  /* 0x000000170600720b */ /* 0x004fda0003f64000 */
[----:B------:R-:W-:Y:S02]  /*0e30*/  @!P3 SEL R6, R6, R23, P4 ;  /* 0x000000170606b207 */ /* 0x000fe40002000000 */
[----:B------:R-:W-:Y:S02]  /*0e40*/  FSETP.NAN.AND P3, PT, R10, R10, PT ;  /* 0x0000000a0a00720b */ /* 0x000fe40003f68000 */
[----:B------:R-:W-:Y:S02]  /*0e50*/  I2FP.F32.S32 R26, R26 ;  /* 0x0000001a001a7245 */ /* 0x000fe40000201400 */
[-C--:B-----5:R-:W-:Y:S02]  /*0e60*/  FSETP.NAN.AND P2, PT, R28, R28.reuse, PT ;  /* 0x0000001c1c00720b */ /* 0x0a0fe40003f48000 */
[----:B------:R-:W-:Y:S02]  /*0e70*/  FSETP.GEU.AND P5, PT, R13, R28, PT ;  /* 0x0000001c0d00720b */ /* 0x000fe40003fae000 */
[----:B---3--:R-:W-:-:S09]  /*0e80*/  FSETP.NAN.AND P1, PT, R30, R30, PT ;  /* 0x0000001e1e00720b */ /* 0x008fd20003f28000 */
[----:B------:R-:W-:Y:S02]  /*0e90*/  @!P2 SEL R28, R28, R13, !P5 ;  /* 0x0000000d1c1ca207 */ /* 0x000fe40006800000 */
[----:B------:R-:W-:Y:S02]  /*0ea0*/  FSETP.GEU.AND P5, PT, R6, R7, PT ;  /* 0x000000070600720b */ /* 0x000fe40003fae000 */
[----:B------:R-:W-:Y:S02]  /*0eb0*/  FSETP.GEU.AND P4, PT, R15, R30, PT ;  /* 0x0000001e0f00720b */ /* 0x000fe40003f8e000 */
[----:B------:R-:W-:Y:S02]  /*0ec0*/  @!P0 SEL R7, R7, R6, !P5 ;  /* 0x0000000607078207 */ /* 0x000fe40006800000 */
[----:B----4-:R-:W-:Y:S02]  /*0ed0*/  FSETP.NAN.AND P2, PT, R33, R33, PT ;  /* 0x000000212100720b */ /* 0x010fe40003f48000 */
[----:B------:R-:W-:-:S02]  /*0ee0*/  FSETP.GEU.AND P5, PT, R7, R10, PT ;  /* 0x0000000a0700720b */ /* 0x000fc40003fae000 */
[----:B------:R-:W-:Y:S02]  /*0ef0*/  @!P1 SEL R30, R30, R15, !P4 ;  /* 0x0000000f1e1e9207 */ /* 0x000fe40006000000 */
[----:B------:R-:W-:Y:S02]  /*0f00*/  FSETP.GEU.AND P1, PT, R28, R33, PT ;  /* 0x000000211c00720b */ /* 0x000fe40003f2e000 */
[----:B------:R-:W-:Y:S02]  /*0f10*/  @!P3 SEL R10, R10, R7, !P5 ;  /* 0x000000070a0ab207 */ /* 0x000fe40006800000 */
[----:B------:R-:W-:Y:S01]  /*0f20*/  FSETP.NAN.AND P3, PT, R24, R24, PT ;  /* 0x000000181800720b */ /* 0x000fe20003f68000 */
[----:B------:R-:W1:Y:S01]  /*0f30*/  LDC.64 R6, c[0x0][0x218] ;  /* 0x00008600ff067b82 */ /* 0x000e620000000a00 */
[----:B------:R-:W-:Y:S02]  /*0f40*/  FSETP.GT.AND P0, PT, R9, R32, PT ;  /* 0x000000200900720b */ /* 0x000fe40003f04000 */
[----:B------:R-:W-:-:S11]  /*0f50*/  @!P2 SEL R33, R33, R28, !P1 ;  /* 0x0000001c2121a207 */ /* 0x000fd60004800000 */
[----:B------:R-:W-:-:S04]  /*0f60*/  @!P0 SEL R9, R9, R32, P6 ;  /* 0x0000002009098207 */ /* 0x000fc80003000000 */
[----:B------:R-:W-:-:S04]  /*0f70*/  FSETP.GEU.AND P6, PT, R9, R24, PT ;  /* 0x000000180900720b */ /* 0x000fc80003fce000 */
[----:B------:R-:W-:Y:S02]  /*0f80*/  @!P3 SEL R24, R24, R9, !P6 ;  /* 0x000000091818b207 */ /* 0x000fe40007000000 */
[-C--:B------:R-:W-:Y:S02]  /*0f90*/  FSETP.NAN.AND P3, PT, R25, R25.reuse, PT ;  /* 0x000000191900720b */ /* 0x080fe40003f68000 */
[----:B------:R-:W-:Y:S02]  /*0fa0*/  FSETP.GEU.AND P6, PT, R24, R25, PT ;  /* 0x000000191800720b */ /* 0x000fe40003fce000 */
[C---:B------:R-:W-:Y:S02]  /*0fb0*/  FSETP.NAN.AND P5, PT, R11.reuse, R11, PT ;  /* 0x0000000b0b00720b */ /* 0x040fe40003fa8000 */
[----:B------:R-:W-:Y:S02]  /*0fc0*/  FSETP.GT.AND P1, PT, R14, R5, PT ;  /* 0x000000050e00720b */ /* 0x000fe40003f24000 */
[----:B------:R-:W-:-:S02]  /*0fd0*/  FSETP.GT.AND P4, PT, R11, R20, PT ;  /* 0x000000140b00720b */ /* 0x000fc40003f84000 */
[----:B------:R-:W-:-:S11]  /*0fe0*/  FSETP.NAN.AND P2, PT, R34, R34, PT ;  /* 0x000000222200720b */ /* 0x000fd60003f48000 */
[----:B------:R-:W-:Y:S02]  /*0ff0*/  @!P4 SEL R11, R11, R20, P5 ;  /* 0x000000140b0bc207 */ /* 0x000fe40002800000 */
[C---:B------:R-:W-:Y:S02]  /*1000*/  FSETP.NAN.AND P4, PT, R14.reuse, R14, PT ;  /* 0x0000000e0e00720b */ /* 0x040fe40003f88000 */
[----:B------:R-:W-:Y:S02]  /*1010*/  FSETP.GEU.AND P5, PT, R11, R34, PT ;  /* 0x000000220b00720b */ /* 0x000fe40003fae000 */
[----:B------:R-:W-:Y:S02]  /*1020*/  @!P1 SEL R14, R14, R5, P4 ;  /* 0x000000050e0e9207 */ /* 0x000fe40002000000 */
[----:B------:R-:W-:Y:S02]  /*1030*/  FSETP.NAN.AND P0, PT, R21, R21, PT ;  /* 0x000000151500720b */ /* 0x000fe40003f08000 */
[----:B------:R-:W-:-:S02]  /*1040*/  @!P2 SEL R34, R34, R11, !P5 ;  /* 0x0000000b2222a207 */ /* 0x000fc40006800000 */
[----:B------:R-:W-:Y:S02]  /*1050*/  FSETP.NAN.AND P1, PT, R19, R19, PT ;  /* 0x000000131300720b */ /* 0x000fe40003f28000 */
[----:B------:R-:W-:Y:S02]  /*1060*/  FSETP.GEU.AND P5, PT, R14, R21, PT ;  /* 0x000000150e00720b */ /* 0x000fe40003fae000 */
[----:B------:R-:W-:-:S05]  /*1070*/  @!P3 SEL R25, R25, R24, !P6 ;  /* 0x000000181919b207 */ /* 0x000fca0007000000 */
[----:B------:R-:W-:Y:S02]  /*1080*/  @!P0 SEL R21, R21, R14, !P5 ;  /* 0x0000000e15158207 */ /* 0x000fe40006800000 */
[----:B------:R-:W-:Y:S02]  /*1090*/  FSETP.GEU.AND P0, PT, R30, R19, PT ;  /* 0x000000131e00720b */ /* 0x000fe40003f0e000 */
[-C--:B------:R-:W-:Y:S02]  /*10a0*/  FSETP.NAN.AND P4, PT, R27, R27.reuse, PT ;  /* 0x0000001b1b00720b */ /* 0x080fe40003f88000 */
[-C--:B------:R-:W-:Y:S02]  /*10b0*/  FSETP.NAN.AND P2, PT, R4, R4.reuse, PT ;  /* 0x000000040400720b */ /* 0x080fe40003f48000 */
[----:B------:R-:W-:Y:S02]  /*10c0*/  FSETP.GEU.AND P3, PT, R34, R27, PT ;  /* 0x0000001b2200720b */ /* 0x000fe40003f6e000 */
[----:B------:R-:W-:-:S02]  /*10d0*/  FSETP.GEU.AND P5, PT, R21, R4, PT ;  /* 0x000000041500720b */ /* 0x000fc40003fae000 */
[----:B------:R-:W-:Y:S02]  /*10e0*/  I2FP.F32.S32 R5, R22 ;  /* 0x0000001600057245 */ /* 0x000fe40000201400 */
[----:B------:R-:W-:-:S03]  /*10f0*/  @!P1 SEL R19, R19, R30, !P0 ;  /* 0x0000001e13139207 */ /* 0x000fc60004000000 */
[----:B------:R-:W-:Y:S02]  /*1100*/  @!P4 SEL R27, R27, R34, !P3 ;  /* 0x000000221b1bc207 */ /* 0x000fe40005800000 */
[----:B------:R-:W-:Y:S01]  /*1110*/  @!P2 SEL R4, R4, R21, !P5 ;  /* 0x000000150404a207 */ /* 0x000fe20006800000 */
[----:B------:R-:W-:Y:S01]  /*1120*/  FADD.SAT R5, R2, -R5 ;  /* 0x8000000502057221 */ /* 0x000fe20000002000 */
[----:B------:R-:W-:Y:S01]  /*1130*/  FADD.SAT R26, R3, -R26 ;  /* 0x8000001a031a7221 */ /* 0x000fe20000002000 */
[----:B------:R-:W-:Y:S01]  /*1140*/  FADD R8, -R33, R8 ;  /* 0x0000000821087221 */ /* 0x000fe20000000100 */
[----:B------:R-:W-:Y:S01]  /*1150*/  FADD R12, -R19, R12 ;  /* 0x0000000c130c7221 */ /* 0x000fe20000000100 */
[----:B------:R-:W-:Y:S01]  /*1160*/  FADD R10, -R27, R10 ;  /* 0x0000000a1b0a7221 */ /* 0x000fe20000000100 */
[----:B------:R-:W-:Y:S01]  /*1170*/  FADD R25, -R4, R25 ;  /* 0x0000001904197221 */ /* 0x000fe20000000100 */
[----:B0-----:R-:W-:-:S04]  /*1180*/  IMAD.WIDE R16, R0, 0x4, R16 ;  /* 0x0000000400107825 */ /* 0x001fc800078e0210 */
[-C--:B------:R-:W-:Y:S01]  /*1190*/  FFMA R8, R8, R5.reuse, R33 ;  /* 0x0000000508087223 */ /* 0x080fe20000000021 */
[----:B------:R-:W-:Y:S01]  /*11a0*/  FFMA R9, R12, R26, R19 ;  /* 0x0000001a0c097223 */ /* 0x000fe20000000013 */
[----:B------:R-:W-:Y:S01]  /*11b0*/  FFMA R10, R10, R5, R27 ;  /* 0x000000050a0a7223 */ /* 0x000fe2000000001b */
[----:B-1----:R-:W-:-:S04]  /*11c0*/  IMAD.WIDE R6, R0, 0x4, R6 ;  /* 0x0000000400067825 */ /* 0x002fc800078e0206 */
[----:B------:R-:W-:Y:S01]  /*11d0*/  FFMA R11, R25, R26, R4 ;  /* 0x0000001a190b7223 */ /* 0x000fe20000000004 */
[----:B------:R-:W-:Y:S04]  /*11e0*/  STG.E.64 desc[UR4][R16.64], R8 ;  /* 0x0000000810007986 */ /* 0x000fe8000c101b04 */
[----:B------:R-:W-:Y:S01]  /*11f0*/  STG.E.64 desc[UR4][R6.64], R10 ;  /* 0x0000000a06007986 */ /* 0x000fe2000c101b04 */
[----:B------:R-:W-:Y:S05]  /*1200*/  EXIT ;  /* 0x000000000000794d */ /* 0x000fea0003800000 */
.L_x_0:
[----:B------:R-:W-:-:S00]  /*1210*/  BRA `(.L_x_0) ;  /* 0xfffffffc00fc7947 */ /* 0x000fc0000383ffff */
[----:B------:R-:W-:-:S00]  /*1220*/  NOP ;  /* 0x0000000000007918 */ /* 0x000fc00000000000 */
        /* <DEDUP_REMOVED lines=13> */
.L_x_1:


//--------------------- .nv.constant0.triton_poi_fused__to_copy__unsafe_index_add_arange_clamp_max_pool2d_with_indices_mul_sub_9 --------------------------
	.section	.nv.constant0.triton_poi_fused__to_copy__unsafe_index_add_arange_clamp_max_pool2d_with_indices_mul_sub_9,"a",@progbits
	.sectionflags	@""
	.align	4
.nv.constant0.triton_poi_fused__to_copy__unsafe_index_add_arange_clamp_max_pool2d_with_indices_mul_sub_9:
	.zero		556
